//
// Generated by NVIDIA NVVM Compiler
//
// Compiler Build ID: CL-36424714
// Cuda compilation tools, release 13.0, V13.0.88
// Based on NVVM 20.0.0
//

.version 9.0
.target sm_100
.address_size 64

	// .globl	_Z6kernelPiS_
.const .align 4 .u32 dconst;

.visible .entry _Z6kernelPiS_(
	.param .u64 .ptr .align 1 _Z6kernelPiS__param_0,
	.param .u64 .ptr .align 1 _Z6kernelPiS__param_1
)
{
	.reg .pred 	%p<2>;
	.reg .b32 	%r<200>;
	.reg .b64 	%rd<7>;

	ld.param.u64 	%rd2, [_Z6kernelPiS__param_0];
	ld.param.u64 	%rd3, [_Z6kernelPiS__param_1];
	mov.b32 	%r4, 0;
	mov.u32 	%r199, %r4;
	mov.b32 	%r198, 63;
$L__BB0_1:
	mov.u32 	%r5, %r199;
	add.s32 	%r6, %r198, %r5;
	add.s32 	%r7, %r6, -63;
	mov.u32 	%r199, %r7;
	mov.u32 	%r8, %r199;
	add.s32 	%r9, %r198, %r8;
	add.s32 	%r10, %r9, -62;
	mov.u32 	%r199, %r10;
	mov.u32 	%r11, %r199;
	add.s32 	%r12, %r198, %r11;
	add.s32 	%r13, %r12, -61;
	mov.u32 	%r199, %r13;
	mov.u32 	%r14, %r199;
	add.s32 	%r15, %r198, %r14;
	add.s32 	%r16, %r15, -60;
	mov.u32 	%r199, %r16;
	mov.u32 	%r17, %r199;
	add.s32 	%r18, %r198, %r17;
	add.s32 	%r19, %r18, -59;
	mov.u32 	%r199, %r19;
	mov.u32 	%r20, %r199;
	add.s32 	%r21, %r198, %r20;
	add.s32 	%r22, %r21, -58;
	mov.u32 	%r199, %r22;
	mov.u32 	%r23, %r199;
	add.s32 	%r24, %r198, %r23;
	add.s32 	%r25, %r24, -57;
	mov.u32 	%r199, %r25;
	mov.u32 	%r26, %r199;
	add.s32 	%r27, %r198, %r26;
	add.s32 	%r28, %r27, -56;
	mov.u32 	%r199, %r28;
	mov.u32 	%r29, %r199;
	add.s32 	%r30, %r198, %r29;
	add.s32 	%r31, %r30, -55;
	mov.u32 	%r199, %r31;
	mov.u32 	%r32, %r199;
	add.s32 	%r33, %r198, %r32;
	add.s32 	%r34, %r33, -54;
	mov.u32 	%r199, %r34;
	mov.u32 	%r35, %r199;
	add.s32 	%r36, %r198, %r35;
	add.s32 	%r37, %r36, -53;
	mov.u32 	%r199, %r37;
	mov.u32 	%r38, %r199;
	add.s32 	%r39, %r198, %r38;
	add.s32 	%r40, %r39, -52;
	mov.u32 	%r199, %r40;
	mov.u32 	%r41, %r199;
	add.s32 	%r42, %r198, %r41;
	add.s32 	%r43, %r42, -51;
	mov.u32 	%r199, %r43;
	mov.u32 	%r44, %r199;
	add.s32 	%r45, %r198, %r44;
	add.s32 	%r46, %r45, -50;
	mov.u32 	%r199, %r46;
	mov.u32 	%r47, %r199;
	add.s32 	%r48, %r198, %r47;
	add.s32 	%r49, %r48, -49;
	mov.u32 	%r199, %r49;
	mov.u32 	%r50, %r199;
	add.s32 	%r51, %r198, %r50;
	add.s32 	%r52, %r51, -48;
	mov.u32 	%r199, %r52;
	mov.u32 	%r53, %r199;
	add.s32 	%r54, %r198, %r53;
	add.s32 	%r55, %r54, -47;
	mov.u32 	%r199, %r55;
	mov.u32 	%r56, %r199;
	add.s32 	%r57, %r198, %r56;
	add.s32 	%r58, %r57, -46;
	mov.u32 	%r199, %r58;
	mov.u32 	%r59, %r199;
	add.s32 	%r60, %r198, %r59;
	add.s32 	%r61, %r60, -45;
	mov.u32 	%r199, %r61;
	mov.u32 	%r62, %r199;
	add.s32 	%r63, %r198, %r62;
	add.s32 	%r64, %r63, -44;
	mov.u32 	%r199, %r64;
	mov.u32 	%r65, %r199;
	add.s32 	%r66, %r198, %r65;
	add.s32 	%r67, %r66, -43;
	mov.u32 	%r199, %r67;
	mov.u32 	%r68, %r199;
	add.s32 	%r69, %r198, %r68;
	add.s32 	%r70, %r69, -42;
	mov.u32 	%r199, %r70;
	mov.u32 	%r71, %r199;
	add.s32 	%r72, %r198, %r71;
	add.s32 	%r73, %r72, -41;
	mov.u32 	%r199, %r73;
	mov.u32 	%r74, %r199;
	add.s32 	%r75, %r198, %r74;
	add.s32 	%r76, %r75, -40;
	mov.u32 	%r199, %r76;
	mov.u32 	%r77, %r199;
	add.s32 	%r78, %r198, %r77;
	add.s32 	%r79, %r78, -39;
	mov.u32 	%r199, %r79;
	mov.u32 	%r80, %r199;
	add.s32 	%r81, %r198, %r80;
	add.s32 	%r82, %r81, -38;
	mov.u32 	%r199, %r82;
	mov.u32 	%r83, %r199;
	add.s32 	%r84, %r198, %r83;
	add.s32 	%r85, %r84, -37;
	mov.u32 	%r199, %r85;
	mov.u32 	%r86, %r199;
	add.s32 	%r87, %r198, %r86;
	add.s32 	%r88, %r87, -36;
	mov.u32 	%r199, %r88;
	mov.u32 	%r89, %r199;
	add.s32 	%r90, %r198, %r89;
	add.s32 	%r91, %r90, -35;
	mov.u32 	%r199, %r91;
	mov.u32 	%r92, %r199;
	add.s32 	%r93, %r198, %r92;
	add.s32 	%r94, %r93, -34;
	mov.u32 	%r199, %r94;
	mov.u32 	%r95, %r199;
	add.s32 	%r96, %r198, %r95;
	add.s32 	%r97, %r96, -33;
	mov.u32 	%r199, %r97;
	mov.u32 	%r98, %r199;
	add.s32 	%r99, %r198, %r98;
	add.s32 	%r100, %r99, -32;
	mov.u32 	%r199, %r100;
	mov.u32 	%r101, %r199;
	add.s32 	%r102, %r198, %r101;
	add.s32 	%r103, %r102, -31;
	mov.u32 	%r199, %r103;
	mov.u32 	%r104, %r199;
	add.s32 	%r105, %r198, %r104;
	add.s32 	%r106, %r105, -30;
	mov.u32 	%r199, %r106;
	mov.u32 	%r107, %r199;
	add.s32 	%r108, %r198, %r107;
	add.s32 	%r109, %r108, -29;
	mov.u32 	%r199, %r109;
	mov.u32 	%r110, %r199;
	add.s32 	%r111, %r198, %r110;
	add.s32 	%r112, %r111, -28;
	mov.u32 	%r199, %r112;
	mov.u32 	%r113, %r199;
	add.s32 	%r114, %r198, %r113;
	add.s32 	%r115, %r114, -27;
	mov.u32 	%r199, %r115;
	mov.u32 	%r116, %r199;
	add.s32 	%r117, %r198, %r116;
	add.s32 	%r118, %r117, -26;
	mov.u32 	%r199, %r118;
	mov.u32 	%r119, %r199;
	add.s32 	%r120, %r198, %r119;
	add.s32 	%r121, %r120, -25;
	mov.u32 	%r199, %r121;
	mov.u32 	%r122, %r199;
	add.s32 	%r123, %r198, %r122;
	add.s32 	%r124, %r123, -24;
	mov.u32 	%r199, %r124;
	mov.u32 	%r125, %r199;
	add.s32 	%r126, %r198, %r125;
	add.s32 	%r127, %r126, -23;
	mov.u32 	%r199, %r127;
	mov.u32 	%r128, %r199;
	add.s32 	%r129, %r198, %r128;
	add.s32 	%r130, %r129, -22;
	mov.u32 	%r199, %r130;
	mov.u32 	%r131, %r199;
	add.s32 	%r132, %r198, %r131;
	add.s32 	%r133, %r132, -21;
	mov.u32 	%r199, %r133;
	mov.u32 	%r134, %r199;
	add.s32 	%r135, %r198, %r134;
	add.s32 	%r136, %r135, -20;
	mov.u32 	%r199, %r136;
	mov.u32 	%r137, %r199;
	add.s32 	%r138, %r198, %r137;
	add.s32 	%r139, %r138, -19;
	mov.u32 	%r199, %r139;
	mov.u32 	%r140, %r199;
	add.s32 	%r141, %r198, %r140;
	add.s32 	%r142, %r141, -18;
	mov.u32 	%r199, %r142;
	mov.u32 	%r143, %r199;
	add.s32 	%r144, %r198, %r143;
	add.s32 	%r145, %r144, -17;
	mov.u32 	%r199, %r145;
	mov.u32 	%r146, %r199;
	add.s32 	%r147, %r198, %r146;
	add.s32 	%r148, %r147, -16;
	mov.u32 	%r199, %r148;
	mov.u32 	%r149, %r199;
	add.s32 	%r150, %r198, %r149;
	add.s32 	%r151, %r150, -15;
	mov.u32 	%r199, %r151;
	mov.u32 	%r152, %r199;
	add.s32 	%r153, %r198, %r152;
	add.s32 	%r154, %r153, -14;
	mov.u32 	%r199, %r154;
	mov.u32 	%r155, %r199;
	add.s32 	%r156, %r198, %r155;
	add.s32 	%r157, %r156, -13;
	mov.u32 	%r199, %r157;
	mov.u32 	%r158, %r199;
	add.s32 	%r159, %r198, %r158;
	add.s32 	%r160, %r159, -12;
	mov.u32 	%r199, %r160;
	mov.u32 	%r161, %r199;
	add.s32 	%r162, %r198, %r161;
	add.s32 	%r163, %r162, -11;
	mov.u32 	%r199, %r163;
	mov.u32 	%r164, %r199;
	add.s32 	%r165, %r198, %r164;
	add.s32 	%r166, %r165, -10;
	mov.u32 	%r199, %r166;
	mov.u32 	%r167, %r199;
	add.s32 	%r168, %r198, %r167;
	add.s32 	%r169, %r168, -9;
	mov.u32 	%r199, %r169;
	mov.u32 	%r170, %r199;
	add.s32 	%r171, %r198, %r170;
	add.s32 	%r172, %r171, -8;
	mov.u32 	%r199, %r172;
	mov.u32 	%r173, %r199;
	add.s32 	%r174, %r198, %r173;
	add.s32 	%r175, %r174, -7;
	mov.u32 	%r199, %r175;
	mov.u32 	%r176, %r199;
	add.s32 	%r177, %r198, %r176;
	add.s32 	%r178, %r177, -6;
	mov.u32 	%r199, %r178;
	mov.u32 	%r179, %r199;
	add.s32 	%r180, %r198, %r179;
	add.s32 	%r181, %r180, -5;
	mov.u32 	%r199, %r181;
	mov.u32 	%r182, %r199;
	add.s32 	%r183, %r198, %r182;
	add.s32 	%r184, %r183, -4;
	mov.u32 	%r199, %r184;
	mov.u32 	%r185, %r199;
	add.s32 	%r186, %r198, %r185;
	add.s32 	%r187, %r186, -3;
	mov.u32 	%r199, %r187;
	mov.u32 	%r188, %r199;
	add.s32 	%r189, %r198, %r188;
	add.s32 	%r190, %r189, -2;
	mov.u32 	%r199, %r190;
	mov.u32 	%r191, %r199;
	add.s32 	%r192, %r198, %r191;
	add.s32 	%r193, %r192, -1;
	mov.u32 	%r199, %r193;
	mov.u32 	%r194, %r199;
	add.s32 	%r195, %r198, %r194;
	mov.u32 	%r199, %r195;
	add.s32 	%r198, %r198, 64;
	setp.ne.s32 	%p1, %r198, 1000000063;
	@%p1 bra 	$L__BB0_1;
	cvta.to.global.u64 	%rd5, %rd2;
	cvta.to.global.u64 	%rd6, %rd3;
	ld.const.u32 	%r196, [dconst];
	st.global.u32 	[%rd5], %r196;
	mov.u32 	%r197, %r199;
	st.global.u32 	[%rd6], %r197;
	ret;

}


// ===== COMPILED SASS (sm_100) =====

	.target	sm_100

	.elftype	@"ET_EXEC"


//--------------------- .note.nv.tkinfo           --------------------------
	.section	.note.nv.tkinfo,"",@"SHT_NOTE"
	.sectionflags	@"SHF_NOTE_NV_TKINFO"
	.tkinfo
        /*0018*/ 	.word	0x00000002
        /*0030*/ 	.string	""
        /*0030*/ 	.string	"ptxas"
        /*0030*/ 	.string	"Cuda compilation tools, release 13.0, V13.0.88"
        /*0030*/ 	.string	"Build cuda_13.0.r13.0/compiler.36424714_0"
        /*0030*/ 	.string	"-arch sm_100 -m 64 "



//--------------------- .note.nv.cuinfo           --------------------------
	.section	.note.nv.cuinfo,"",@"SHT_NOTE"
	.sectionflags	@"SHF_NOTE_NV_CUINFO"
        /*0018*/ 	.short	0x0002
        /*001a*/ 	.short	0x0064
        /*001c*/ 	.short	0x0082
	.zero		2


//--------------------- .nv.info                  --------------------------
	.section	.nv.info,"",@"SHT_CUDA_INFO"
	.align	4


	//----- nvinfo : EIATTR_REGCOUNT
	.align		4
        /*0000*/ 	.byte	0x04, 0x2f
        /*0002*/ 	.short	(.L_2 - .L_1)
	.align		4
.L_1:
        /*0004*/ 	.word	index@(_Z6kernelPiS_)
        /*0008*/ 	.word	0x0000000c


	//----- nvinfo : EIATTR_FRAME_SIZE
	.align		4
.L_2:
        /*000c*/ 	.byte	0x04, 0x11
        /*000e*/ 	.short	(.L_4 - .L_3)
	.align		4
.L_3:
        /*0010*/ 	.word	index@(_Z6kernelPiS_)
        /*0014*/ 	.word	0x00000000


	//----- nvinfo : EIATTR_MIN_STACK_SIZE
	.align		4
.L_4:
        /*0018*/ 	.byte	0x04, 0x12
        /*001a*/ 	.short	(.L_6 - .L_5)
	.align		4
.L_5:
        /*001c*/ 	.word	index@(_Z6kernelPiS_)
        /*0020*/ 	.word	0x00000000
.L_6:


//--------------------- .nv.compat                --------------------------
	.section	.nv.compat,"",@"SHT_CUDA_COMPAT_INFO"
	.align	4
        /*0000*/ 	.byte	0x02, 0x09, 0x00, 0x00, 0x02, 0x02, 0x01, 0x00, 0x02, 0x05, 0x05, 0x00, 0x03, 0x07, 0x01, 0x01
        /*0010*/ 	.byte	0x02, 0x03, 0x00, 0x00, 0x02, 0x06, 0x01, 0x00, 0x04, 0x0b, 0x08, 0x00, 0x09, 0x00, 0x00, 0x00
        /*0020*/ 	.byte	0x00, 0x00, 0x00, 0x00


//--------------------- .nv.info._Z6kernelPiS_    --------------------------
	.section	.nv.info._Z6kernelPiS_,"",@"SHT_CUDA_INFO"
	.sectionflags	@""
	.align	4


	//----- nvinfo : EIATTR_CUDA_API_VERSION
	.align		4
        /*0000*/ 	.byte	0x04, 0x37
        /*0002*/ 	.short	(.L_8 - .L_7)
.L_7:
        /*0004*/ 	.word	0x00000082


	//----- nvinfo : EIATTR_KPARAM_INFO
	.align		4
.L_8:
        /*0008*/ 	.byte	0x04, 0x17
        /*000a*/ 	.short	(.L_10 - .L_9)
.L_9:
        /*000c*/ 	.word	0x00000000
        /*0010*/ 	.short	0x0001
        /*0012*/ 	.short	0x0008
        /*0014*/ 	.byte	0x00, 0xf5, 0x21, 0x00


	//----- nvinfo : EIATTR_KPARAM_INFO
	.align		4
.L_10:
        /*0018*/ 	.byte	0x04, 0x17
        /*001a*/ 	.short	(.L_12 - .L_11)
.L_11:
        /*001c*/ 	.word	0x00000000
        /*0020*/ 	.short	0x0000
        /*0022*/ 	.short	0x0000
        /*0024*/ 	.byte	0x00, 0xf5, 0x21, 0x00


	//----- nvinfo : EIATTR_SPARSE_MMA_MASK
	.align		4
.L_12:
        /*0028*/ 	.byte	0x03, 0x50
        /*002a*/ 	.short	0x0000


	//----- nvinfo : EIATTR_MAXREG_COUNT
	.align		4
        /*002c*/ 	.byte	0x03, 0x1b
        /*002e*/ 	.short	0x00ff


	//----- nvinfo : EIATTR_MERCURY_ISA_VERSION
	.align		4
        /*0030*/ 	.byte	0x03, 0x5f
        /*0032*/ 	.short	0x0101


	//----- nvinfo : EIATTR_VRC_CTA_INIT_COUNT
	.align		4
        /*0034*/ 	.byte	0x02, 0x4a
	.zero		1
	.zero		1


	//----- nvinfo : EIATTR_EXIT_INSTR_OFFSETS
	.align		4
        /*0038*/ 	.byte	0x04, 0x1c
        /*003a*/ 	.short	(.L_14 - .L_13)


	//   ....[0]....
.L_13:
        /*003c*/ 	.word	0x000004c0


	//----- nvinfo : EIATTR_CBANK_PARAM_SIZE
	.align		4
.L_14:
        /*0040*/ 	.byte	0x03, 0x19
        /*0042*/ 	.short	0x0010


	//----- nvinfo : EIATTR_PARAM_CBANK
	.align		4
        /*0044*/ 	.byte	0x04, 0x0a
        /*0046*/ 	.short	(.L_16 - .L_15)
	.align		4
.L_15:
        /*0048*/ 	.word	index@(.nv.constant0._Z6kernelPiS_)
        /*004c*/ 	.short	0x0380
        /*004e*/ 	.short	0x0010


	//----- nvinfo : EIATTR_SW_WAR
	.align		4
.L_16:
        /*0050*/ 	.byte	0x04, 0x36
        /*0052*/ 	.short	(.L_18 - .L_17)
.L_17:
        /*0054*/ 	.word	0x00000008
.L_18:


//--------------------- .nv.callgraph             --------------------------
	.section	.nv.callgraph,"",@"SHT_CUDA_CALLGRAPH"
	.align	4
	.sectionentsize	8
	.align		4
        /*0000*/ 	.word	0x00000000
	.align		4
        /*0004*/ 	.word	0xffffffff
	.align		4
        /*0008*/ 	.word	0x00000000
	.align		4
        /*000c*/ 	.word	0xfffffffe
	.align		4
        /*0010*/ 	.word	0x00000000
	.align		4
        /*0014*/ 	.word	0xfffffffd
	.align		4
        /*0018*/ 	.word	0x00000000
	.align		4
        /*001c*/ 	.word	0xfffffffc


//--------------------- .nv.constant3             --------------------------
	.section	.nv.constant3,"a",@progbits
	.align	4
.nv.constant3:
	.type		dconst,@object
	.size		dconst,(.L_0 - dconst)
dconst:
	.zero		4
.L_0:


//--------------------- .text._Z6kernelPiS_       --------------------------
	.section	.text._Z6kernelPiS_,"ax",@progbits
	.align	128
        .global         _Z6kernelPiS_
        .type           _Z6kernelPiS_,@function
        .size           _Z6kernelPiS_,(.L_x_2 - _Z6kernelPiS_)
        .other          _Z6kernelPiS_,@"STO_CUDA_ENTRY STV_DEFAULT"
_Z6kernelPiS_:
.text._Z6kernelPiS_:
[----:B------:R-:W-:Y:S01]  /*0000*/  LDC R1, c[0x0][0x37c] ;  /* 0x0000df00ff017b82 */ /* 0x000fe20000000800 */
[----:B------:R-:W-:Y:S01]  /*0010*/  IMAD.MOV.U32 R7, RZ, RZ, RZ ;  /* 0x000000ffff077224 */ /* 0x000fe200078e00ff */
[----:B------:R-:W0:Y:S01]  /*0020*/  LDCU.64 UR4, c[0x0][0x358] ;  /* 0x00006b00ff0477ac */ /* 0x000e220008000a00 */
[----:B------:R-:W-:-:S07]  /*0030*/  IMAD.MOV.U32 R0, RZ, RZ, 0x3f ;  /* 0x0000003fff007424 */ /* 0x000fce00078e00ff */
.L_x_0:
[----:B------:R-:W-:-:S04]  /*0040*/  IADD3 R7, PT, PT, R0, -0x3f, R7 ;  /* 0xffffffc100077810 */ /* 0x000fc80007ffe007 */
        /* <DEDUP_REMOVED lines=61> */
[----:B------:R-:W-:-:S05]  /*0420*/  IADD3 R7, PT, PT, R0, -0x1, R7 ;  /* 0xffffffff00077810 */ /* 0x000fca0007ffe007 */
[----:B------:R-:W-:Y:S02]  /*0430*/  IMAD.IADD R7, R7, 0x1, R0 ;  /* 0x0000000107077824 */ /* 0x000fe400078e0200 */
[----:B------:R-:W-:-:S05]  /*0440*/  VIADD R0, R0, 0x40 ;  /* 0x0000004000007836 */ /* 0x000fca0000000000 */
[----:B------:R-:W-:-:S13]  /*0450*/  ISETP.NE.AND P0, PT, R0, 0x3b9aca3f, PT ;  /* 0x3b9aca3f0000780c */ /* 0x000fda0003f05270 */
[----:B------:R-:W-:Y:S05]  /*0460*/  @P0 BRA `(.L_x_0) ;  /* 0xfffffff800f40947 */ /* 0x000fea000383ffff */
[----:B------:R-:W0:Y:S08]  /*0470*/  LDC R9, c[0x3][RZ] ;  /* 0x00c00000ff097b82 */ /* 0x000e300000000800 */
[----:B------:R-:W0:Y:S08]  /*0480*/  LDC.64 R2, c[0x0][0x380] ;  /* 0x0000e000ff027b82 */ /* 0x000e300000000a00 */
[----:B------:R-:W1:Y:S01]  /*0490*/  LDC.64 R4, c[0x0][0x388] ;  /* 0x0000e200ff047b82 */ /* 0x000e620000000a00 */
[----:B0-----:R-:W-:Y:S04]  /*04a0*/  STG.E desc[UR4][R2.64], R9 ;  /* 0x0000000902007986 */ /* 0x001fe8000c101904 */
[----:B-1----:R-:W-:Y:S01]  /*04b0*/  STG.E desc[UR4][R4.64], R7 ;  /* 0x0000000704007986 */ /* 0x002fe2000c101904 */
[----:B------:R-:W-:Y:S05]  /*04c0*/  EXIT ;  /* 0x000000000000794d */ /* 0x000fea0003800000 */
.L_x_1:
[----:B------:R-:W-:-:S00]  /*04d0*/  BRA `(.L_x_1) ;  /* 0xfffffffc00fc7947 */ /* 0x000fc0000383ffff */
[----:B------:R-:W-:-:S00]  /*04e0*/  NOP ;  /* 0x0000000000007918 */ /* 0x000fc00000000000 */
        /* <DEDUP_REMOVED lines=9> */
.L_x_2:


//--------------------- .nv.shared.reserved.0     --------------------------
	.section	.nv.shared.reserved.0,"aw",@nobits
	.weak		__nv_reservedSMEM_offset_0_alias
	.size		__nv_reservedSMEM_offset_0_alias, 0, 64
	.other		__nv_reservedSMEM_offset_0_alias,@"STO_CUDA_RESERVED_SHARED STV_DEFAULT"
__nv_reservedSMEM_offset_0_alias:
	.zero		0
	.zero		64


//--------------------- .nv.constant0._Z6kernelPiS_ --------------------------
	.section	.nv.constant0._Z6kernelPiS_,"a",@progbits
	.sectionflags	@""
	.align	4
.nv.constant0._Z6kernelPiS_:
	.zero		912


//--------------------- SYMBOLS --------------------------

	.type		.nv.reservedSmem.offset0,@object
	.size		.nv.reservedSmem.offset0,0x4
